//
// Generated by NVIDIA NVVM Compiler
//
// Compiler Build ID: CL-36424714
// Cuda compilation tools, release 13.0, V13.0.88
// Based on NVVM 20.0.0
//

.version 9.0
.target sm_100
.address_size 64

	// .globl	_Z7add_vecPiS_S_

.visible .entry _Z7add_vecPiS_S_(
	.param .u64 .ptr .align 1 _Z7add_vecPiS_S__param_0,
	.param .u64 .ptr .align 1 _Z7add_vecPiS_S__param_1,
	.param .u64 .ptr .align 1 _Z7add_vecPiS_S__param_2
)
{
	.reg .pred 	%p<2>;
	.reg .b32 	%r<10>;
	.reg .b64 	%rd<11>;

	ld.param.u64 	%rd1, [_Z7add_vecPiS_S__param_0];
	ld.param.u64 	%rd2, [_Z7add_vecPiS_S__param_1];
	ld.param.u64 	%rd3, [_Z7add_vecPiS_S__param_2];
	mov.u32 	%r2, %ctaid.x;
	mov.u32 	%r3, %ntid.x;
	mov.u32 	%r4, %tid.x;
	mad.lo.s32 	%r1, %r2, %r3, %r4;
	mov.u32 	%r5, %nctaid.x;
	mul.lo.s32 	%r6, %r5, %r3;
	setp.ge.u32 	%p1, %r1, %r6;
	@%p1 bra 	$L__BB0_2;
	cvta.to.global.u64 	%rd4, %rd1;
	cvta.to.global.u64 	%rd5, %rd2;
	cvta.to.global.u64 	%rd6, %rd3;
	mul.wide.s32 	%rd7, %r1, 4;
	add.s64 	%rd8, %rd4, %rd7;
	ld.global.u32 	%r7, [%rd8];
	add.s64 	%rd9, %rd5, %rd7;
	ld.global.u32 	%r8, [%rd9];
	add.s32 	%r9, %r8, %r7;
	add.s64 	%rd10, %rd6, %rd7;
	st.global.u32 	[%rd10], %r9;
$L__BB0_2:
	ret;

}


// ===== COMPILED SASS (sm_100) =====

	.target	sm_100

	.elftype	@"ET_EXEC"


//--------------------- .note.nv.tkinfo           --------------------------
	.section	.note.nv.tkinfo,"",@"SHT_NOTE"
	.sectionflags	@"SHF_NOTE_NV_TKINFO"
	.tkinfo
        /*0018*/ 	.word	0x00000002
        /*0030*/ 	.string	""
        /*0030*/ 	.string	"ptxas"
        /*0030*/ 	.string	"Cuda compilation tools, release 13.0, V13.0.88"
        /*0030*/ 	.string	"Build cuda_13.0.r13.0/compiler.36424714_0"
        /*0030*/ 	.string	"-arch sm_100 -m 64 "



//--------------------- .note.nv.cuinfo           --------------------------
	.section	.note.nv.cuinfo,"",@"SHT_NOTE"
	.sectionflags	@"SHF_NOTE_NV_CUINFO"
        /*0018*/ 	.short	0x0002
        /*001a*/ 	.short	0x0064
        /*001c*/ 	.short	0x0082
	.zero		2


//--------------------- .nv.info                  --------------------------
	.section	.nv.info,"",@"SHT_CUDA_INFO"
	.align	4


	//----- nvinfo : EIATTR_REGCOUNT
	.align		4
        /*0000*/ 	.byte	0x04, 0x2f
        /*0002*/ 	.short	(.L_1 - .L_0)
	.align		4
.L_0:
        /*0004*/ 	.word	index@(_Z7add_vecPiS_S_)
        /*0008*/ 	.word	0x0000000c


	//----- nvinfo : EIATTR_FRAME_SIZE
	.align		4
.L_1:
        /*000c*/ 	.byte	0x04, 0x11
        /*000e*/ 	.short	(.L_3 - .L_2)
	.align		4
.L_2:
        /*0010*/ 	.word	index@(_Z7add_vecPiS_S_)
        /*0014*/ 	.word	0x00000000


	//----- nvinfo : EIATTR_MIN_STACK_SIZE
	.align		4
.L_3:
        /*0018*/ 	.byte	0x04, 0x12
        /*001a*/ 	.short	(.L_5 - .L_4)
	.align		4
.L_4:
        /*001c*/ 	.word	index@(_Z7add_vecPiS_S_)
        /*0020*/ 	.word	0x00000000
.L_5:


//--------------------- .nv.compat                --------------------------
	.section	.nv.compat,"",@"SHT_CUDA_COMPAT_INFO"
	.align	4
        /*0000*/ 	.byte	0x02, 0x09, 0x00, 0x00, 0x02, 0x02, 0x01, 0x00, 0x02, 0x05, 0x05, 0x00, 0x03, 0x07, 0x01, 0x01
        /*0010*/ 	.byte	0x02, 0x03, 0x00, 0x00, 0x02, 0x06, 0x01, 0x00, 0x04, 0x0b, 0x08, 0x00, 0x09, 0x00, 0x00, 0x00
        /*0020*/ 	.byte	0x00, 0x00, 0x00, 0x00


//--------------------- .nv.info._Z7add_vecPiS_S_ --------------------------
	.section	.nv.info._Z7add_vecPiS_S_,"",@"SHT_CUDA_INFO"
	.sectionflags	@""
	.align	4


	//----- nvinfo : EIATTR_CUDA_API_VERSION
	.align		4
        /*0000*/ 	.byte	0x04, 0x37
        /*0002*/ 	.short	(.L_7 - .L_6)
.L_6:
        /*0004*/ 	.word	0x00000082


	//----- nvinfo : EIATTR_KPARAM_INFO
	.align		4
.L_7:
        /*0008*/ 	.byte	0x04, 0x17
        /*000a*/ 	.short	(.L_9 - .L_8)
.L_8:
        /*000c*/ 	.word	0x00000000
        /*0010*/ 	.short	0x0002
        /*0012*/ 	.short	0x0010
        /*0014*/ 	.byte	0x00, 0xf5, 0x21, 0x00


	//----- nvinfo : EIATTR_KPARAM_INFO
	.align		4
.L_9:
        /*0018*/ 	.byte	0x04, 0x17
        /*001a*/ 	.short	(.L_11 - .L_10)
.L_10:
        /*001c*/ 	.word	0x00000000
        /*0020*/ 	.short	0x0001
        /*0022*/ 	.short	0x0008
        /*0024*/ 	.byte	0x00, 0xf5, 0x21, 0x00


	//----- nvinfo : EIATTR_KPARAM_INFO
	.align		4
.L_11:
        /*0028*/ 	.byte	0x04, 0x17
        /*002a*/ 	.short	(.L_13 - .L_12)
.L_12:
        /*002c*/ 	.word	0x00000000
        /*0030*/ 	.short	0x0000
        /*0032*/ 	.short	0x0000
        /*0034*/ 	.byte	0x00, 0xf5, 0x21, 0x00


	//----- nvinfo : EIATTR_SPARSE_MMA_MASK
	.align		4
.L_13:
        /*0038*/ 	.byte	0x03, 0x50
        /*003a*/ 	.short	0x0000


	//----- nvinfo : EIATTR_MAXREG_COUNT
	.align		4
        /*003c*/ 	.byte	0x03, 0x1b
        /*003e*/ 	.short	0x00ff


	//----- nvinfo : EIATTR_MERCURY_ISA_VERSION
	.align		4
        /*0040*/ 	.byte	0x03, 0x5f
        /*0042*/ 	.short	0x0101


	//----- nvinfo : EIATTR_VRC_CTA_INIT_COUNT
	.align		4
        /*0044*/ 	.byte	0x02, 0x4a
	.zero		1
	.zero		1


	//----- nvinfo : EIATTR_EXIT_INSTR_OFFSETS
	.align		4
        /*0048*/ 	.byte	0x04, 0x1c
        /*004a*/ 	.short	(.L_15 - .L_14)


	//   ....[0]....
.L_14:
        /*004c*/ 	.word	0x00000080


	//   ....[1]....
        /*0050*/ 	.word	0x00000140


	//----- nvinfo : EIATTR_CBANK_PARAM_SIZE
	.align		4
.L_15:
        /*0054*/ 	.byte	0x03, 0x19
        /*0056*/ 	.short	0x0018


	//----- nvinfo : EIATTR_PARAM_CBANK
	.align		4
        /*0058*/ 	.byte	0x04, 0x0a
        /*005a*/ 	.short	(.L_17 - .L_16)
	.align		4
.L_16:
        /*005c*/ 	.word	index@(.nv.constant0._Z7add_vecPiS_S_)
        /*0060*/ 	.short	0x0380
        /*0062*/ 	.short	0x0018


	//----- nvinfo : EIATTR_SW_WAR
	.align		4
.L_17:
        /*0064*/ 	.byte	0x04, 0x36
        /*0066*/ 	.short	(.L_19 - .L_18)
.L_18:
        /*0068*/ 	.word	0x00000008
.L_19:


//--------------------- .nv.callgraph             --------------------------
	.section	.nv.callgraph,"",@"SHT_CUDA_CALLGRAPH"
	.align	4
	.sectionentsize	8
	.align		4
        /*0000*/ 	.word	0x00000000
	.align		4
        /*0004*/ 	.word	0xffffffff
	.align		4
        /*0008*/ 	.word	0x00000000
	.align		4
        /*000c*/ 	.word	0xfffffffe
	.align		4
        /*0010*/ 	.word	0x00000000
	.align		4
        /*0014*/ 	.word	0xfffffffd
	.align		4
        /*0018*/ 	.word	0x00000000
	.align		4
        /*001c*/ 	.word	0xfffffffc


//--------------------- .text._Z7add_vecPiS_S_    --------------------------
	.section	.text._Z7add_vecPiS_S_,"ax",@progbits
	.align	128
        .global         _Z7add_vecPiS_S_
        .type           _Z7add_vecPiS_S_,@function
        .size           _Z7add_vecPiS_S_,(.L_x_1 - _Z7add_vecPiS_S_)
        .other          _Z7add_vecPiS_S_,@"STO_CUDA_ENTRY STV_DEFAULT"
_Z7add_vecPiS_S_:
.text._Z7add_vecPiS_S_:
[----:B------:R-:W-:Y:S01]  /*0000*/  LDC R1, c[0x0][0x37c] ;  /* 0x0000df00ff017b82 */ /* 0x000fe20000000800 */
[----:B------:R-:W0:Y:S07]  /*0010*/  S2R R9, SR_TID.X ;  /* 0x0000000000097919 */ /* 0x000e2e0000002100 */
[----:B------:R-:W0:Y:S08]  /*0020*/  S2UR UR4, SR_CTAID.X ;  /* 0x00000000000479c3 */ /* 0x000e300000002500 */
[----:B------:R-:W0:Y:S01]  /*0030*/  LDC R0, c[0x0][0x360] ;  /* 0x0000d800ff007b82 */ /* 0x000e220000000800 */
[----:B------:R-:W1:Y:S01]  /*0040*/  LDCU UR5, c[0x0][0x370] ;  /* 0x00006e00ff0577ac */ /* 0x000e620008000800 */
[----:B0-----:R-:W-:-:S02]  /*0050*/  IMAD R9, R0, UR4, R9 ;  /* 0x0000000400097c24 */ /* 0x001fc4000f8e0209 */
[----:B-1----:R-:W-:-:S05]  /*0060*/  IMAD R0, R0, UR5, RZ ;  /* 0x0000000500007c24 */ /* 0x002fca000f8e02ff */
[----:B------:R-:W-:-:S13]  /*0070*/  ISETP.GE.U32.AND P0, PT, R9, R0, PT ;  /* 0x000000000900720c */ /* 0x000fda0003f06070 */
[----:B------:R-:W-:Y:S05]  /*0080*/  @P0 EXIT ;  /* 0x000000000000094d */ /* 0x000fea0003800000 */
[----:B------:R-:W0:Y:S01]  /*0090*/  LDC.64 R2, c[0x0][0x380] ;  /* 0x0000e000ff027b82 */ /* 0x000e220000000a00 */
[----:B------:R-:W1:Y:S07]  /*00a0*/  LDCU.64 UR4, c[0x0][0x358] ;  /* 0x00006b00ff0477ac */ /* 0x000e6e0008000a00 */
[----:B------:R-:W2:Y:S08]  /*00b0*/  LDC.64 R4, c[0x0][0x388] ;  /* 0x0000e200ff047b82 */ /* 0x000eb00000000a00 */
[----:B------:R-:W3:Y:S01]  /*00c0*/  LDC.64 R6, c[0x0][0x390] ;  /* 0x0000e400ff067b82 */ /* 0x000ee20000000a00 */
[----:B0-----:R-:W-:-:S06]  /*00d0*/  IMAD.WIDE R2, R9, 0x4, R2 ;  /* 0x0000000409027825 */ /* 0x001fcc00078e0202 */
[----:B-1----:R-:W4:Y:S01]  /*00e0*/  LDG.E R2, desc[UR4][R2.64] ;  /* 0x0000000402027981 */ /* 0x002f22000c1e1900 */
[----:B--2---:R-:W-:-:S06]  /*00f0*/  IMAD.WIDE R4, R9, 0x4, R4 ;  /* 0x0000000409047825 */ /* 0x004fcc00078e0204 */
[----:B------:R-:W4:Y:S01]  /*0100*/  LDG.E R5, desc[UR4][R4.64] ;  /* 0x0000000404057981 */ /* 0x000f22000c1e1900 */
[----:B---3--:R-:W-:Y:S01]  /*0110*/  IMAD.WIDE R6, R9, 0x4, R6 ;  /* 0x0000000409067825 */ /* 0x008fe200078e0206 */
[----:B----4-:R-:W-:-:S05]  /*0120*/  IADD3 R9, PT, PT, R2, R5, RZ ;  /* 0x0000000502097210 */ /* 0x010fca0007ffe0ff */
[----:B------:R-:W-:Y:S01]  /*0130*/  STG.E desc[UR4][R6.64], R9 ;  /* 0x0000000906007986 */ /* 0x000fe2000c101904 */
[----:B------:R-:W-:Y:S05]  /*0140*/  EXIT ;  /* 0x000000000000794d */ /* 0x000fea0003800000 */
.L_x_0:
[----:B------:R-:W-:-:S00]  /*0150*/  BRA `(.L_x_0) ;  /* 0xfffffffc00fc7947 */ /* 0x000fc0000383ffff */
[----:B------:R-:W-:-:S00]  /*0160*/  NOP ;  /* 0x0000000000007918 */ /* 0x000fc00000000000 */
        /* <DEDUP_REMOVED lines=9> */
.L_x_1:


//--------------------- .nv.shared.reserved.0     --------------------------
	.section	.nv.shared.reserved.0,"aw",@nobits
	.weak		__nv_reservedSMEM_offset_0_alias
	.size		__nv_reservedSMEM_offset_0_alias, 0, 64
	.other		__nv_reservedSMEM_offset_0_alias,@"STO_CUDA_RESERVED_SHARED STV_DEFAULT"
__nv_reservedSMEM_offset_0_alias:
	.zero		0
	.zero		64


//--------------------- .nv.constant0._Z7add_vecPiS_S_ --------------------------
	.section	.nv.constant0._Z7add_vecPiS_S_,"a",@progbits
	.sectionflags	@""
	.align	4
.nv.constant0._Z7add_vecPiS_S_:
	.zero		920


//--------------------- SYMBOLS --------------------------

	.type		.nv.reservedSmem.offset0,@object
	.size		.nv.reservedSmem.offset0,0x4
